//
// Generated by NVIDIA NVVM Compiler
//
// Compiler Build ID: CL-36424714
// Cuda compilation tools, release 13.0, V13.0.88
// Based on NVVM 20.0.0
//

.version 9.0
.target sm_100
.address_size 64

	// .globl	_Z9GPU_SAXPYiPffS_

.visible .entry _Z9GPU_SAXPYiPffS_(
	.param .u32 _Z9GPU_SAXPYiPffS__param_0,
	.param .u64 .ptr .align 1 _Z9GPU_SAXPYiPffS__param_1,
	.param .f32 _Z9GPU_SAXPYiPffS__param_2,
	.param .u64 .ptr .align 1 _Z9GPU_SAXPYiPffS__param_3
)
{
	.reg .pred 	%p<2>;
	.reg .b32 	%r<6>;
	.reg .b32 	%f<5>;
	.reg .b64 	%rd<8>;

	ld.param.u32 	%r2, [_Z9GPU_SAXPYiPffS__param_0];
	ld.param.u64 	%rd1, [_Z9GPU_SAXPYiPffS__param_1];
	ld.param.f32 	%f1, [_Z9GPU_SAXPYiPffS__param_2];
	ld.param.u64 	%rd2, [_Z9GPU_SAXPYiPffS__param_3];
	mov.u32 	%r3, %ctaid.x;
	mov.u32 	%r4, %ntid.x;
	mov.u32 	%r5, %tid.x;
	mad.lo.s32 	%r1, %r3, %r4, %r5;
	setp.ge.s32 	%p1, %r1, %r2;
	@%p1 bra 	$L__BB0_2;
	cvta.to.global.u64 	%rd3, %rd1;
	cvta.to.global.u64 	%rd4, %rd2;
	mul.wide.s32 	%rd5, %r1, 4;
	add.s64 	%rd6, %rd3, %rd5;
	ld.global.f32 	%f2, [%rd6];
	add.s64 	%rd7, %rd4, %rd5;
	ld.global.f32 	%f3, [%rd7];
	fma.rn.f32 	%f4, %f1, %f2, %f3;
	st.global.f32 	[%rd7], %f4;
$L__BB0_2:
	ret;

}


// ===== COMPILED SASS (sm_100) =====

	.target	sm_100

	.elftype	@"ET_EXEC"


//--------------------- .note.nv.tkinfo           --------------------------
	.section	.note.nv.tkinfo,"",@"SHT_NOTE"
	.sectionflags	@"SHF_NOTE_NV_TKINFO"
	.tkinfo
        /*0018*/ 	.word	0x00000002
        /*0030*/ 	.string	""
        /*0030*/ 	.string	"ptxas"
        /*0030*/ 	.string	"Cuda compilation tools, release 13.0, V13.0.88"
        /*0030*/ 	.string	"Build cuda_13.0.r13.0/compiler.36424714_0"
        /*0030*/ 	.string	"-arch sm_100 -m 64 "



//--------------------- .note.nv.cuinfo           --------------------------
	.section	.note.nv.cuinfo,"",@"SHT_NOTE"
	.sectionflags	@"SHF_NOTE_NV_CUINFO"
        /*0018*/ 	.short	0x0002
        /*001a*/ 	.short	0x0064
        /*001c*/ 	.short	0x0082
	.zero		2


//--------------------- .nv.info                  --------------------------
	.section	.nv.info,"",@"SHT_CUDA_INFO"
	.align	4


	//----- nvinfo : EIATTR_REGCOUNT
	.align		4
        /*0000*/ 	.byte	0x04, 0x2f
        /*0002*/ 	.short	(.L_1 - .L_0)
	.align		4
.L_0:
        /*0004*/ 	.word	index@(_Z9GPU_SAXPYiPffS_)
        /*0008*/ 	.word	0x0000000a


	//----- nvinfo : EIATTR_FRAME_SIZE
	.align		4
.L_1:
        /*000c*/ 	.byte	0x04, 0x11
        /*000e*/ 	.short	(.L_3 - .L_2)
	.align		4
.L_2:
        /*0010*/ 	.word	index@(_Z9GPU_SAXPYiPffS_)
        /*0014*/ 	.word	0x00000000


	//----- nvinfo : EIATTR_MIN_STACK_SIZE
	.align		4
.L_3:
        /*0018*/ 	.byte	0x04, 0x12
        /*001a*/ 	.short	(.L_5 - .L_4)
	.align		4
.L_4:
        /*001c*/ 	.word	index@(_Z9GPU_SAXPYiPffS_)
        /*0020*/ 	.word	0x00000000
.L_5:


//--------------------- .nv.compat                --------------------------
	.section	.nv.compat,"",@"SHT_CUDA_COMPAT_INFO"
	.align	4
        /*0000*/ 	.byte	0x02, 0x09, 0x00, 0x00, 0x02, 0x02, 0x01, 0x00, 0x02, 0x05, 0x05, 0x00, 0x03, 0x07, 0x01, 0x01
        /*0010*/ 	.byte	0x02, 0x03, 0x00, 0x00, 0x02, 0x06, 0x01, 0x00, 0x04, 0x0b, 0x08, 0x00, 0x09, 0x00, 0x00, 0x00
        /*0020*/ 	.byte	0x00, 0x00, 0x00, 0x00


//--------------------- .nv.info._Z9GPU_SAXPYiPffS_ --------------------------
	.section	.nv.info._Z9GPU_SAXPYiPffS_,"",@"SHT_CUDA_INFO"
	.sectionflags	@""
	.align	4


	//----- nvinfo : EIATTR_CUDA_API_VERSION
	.align		4
        /*0000*/ 	.byte	0x04, 0x37
        /*0002*/ 	.short	(.L_7 - .L_6)
.L_6:
        /*0004*/ 	.word	0x00000082


	//----- nvinfo : EIATTR_KPARAM_INFO
	.align		4
.L_7:
        /*0008*/ 	.byte	0x04, 0x17
        /*000a*/ 	.short	(.L_9 - .L_8)
.L_8:
        /*000c*/ 	.word	0x00000000
        /*0010*/ 	.short	0x0003
        /*0012*/ 	.short	0x0018
        /*0014*/ 	.byte	0x00, 0xf5, 0x21, 0x00


	//----- nvinfo : EIATTR_KPARAM_INFO
	.align		4
.L_9:
        /*0018*/ 	.byte	0x04, 0x17
        /*001a*/ 	.short	(.L_11 - .L_10)
.L_10:
        /*001c*/ 	.word	0x00000000
        /*0020*/ 	.short	0x0002
        /*0022*/ 	.short	0x0010
        /*0024*/ 	.byte	0x00, 0xf0, 0x11, 0x00


	//----- nvinfo : EIATTR_KPARAM_INFO
	.align		4
.L_11:
        /*0028*/ 	.byte	0x04, 0x17
        /*002a*/ 	.short	(.L_13 - .L_12)
.L_12:
        /*002c*/ 	.word	0x00000000
        /*0030*/ 	.short	0x0001
        /*0032*/ 	.short	0x0008
        /*0034*/ 	.byte	0x00, 0xf5, 0x21, 0x00


	//----- nvinfo : EIATTR_KPARAM_INFO
	.align		4
.L_13:
        /*0038*/ 	.byte	0x04, 0x17
        /*003a*/ 	.short	(.L_15 - .L_14)
.L_14:
        /*003c*/ 	.word	0x00000000
        /*0040*/ 	.short	0x0000
        /*0042*/ 	.short	0x0000
        /*0044*/ 	.byte	0x00, 0xf0, 0x11, 0x00


	//----- nvinfo : EIATTR_SPARSE_MMA_MASK
	.align		4
.L_15:
        /*0048*/ 	.byte	0x03, 0x50
        /*004a*/ 	.short	0x0000


	//----- nvinfo : EIATTR_MAXREG_COUNT
	.align		4
        /*004c*/ 	.byte	0x03, 0x1b
        /*004e*/ 	.short	0x00ff


	//----- nvinfo : EIATTR_MERCURY_ISA_VERSION
	.align		4
        /*0050*/ 	.byte	0x03, 0x5f
        /*0052*/ 	.short	0x0101


	//----- nvinfo : EIATTR_VRC_CTA_INIT_COUNT
	.align		4
        /*0054*/ 	.byte	0x02, 0x4a
	.zero		1
	.zero		1


	//----- nvinfo : EIATTR_EXIT_INSTR_OFFSETS
	.align		4
        /*0058*/ 	.byte	0x04, 0x1c
        /*005a*/ 	.short	(.L_17 - .L_16)


	//   ....[0]....
.L_16:
        /*005c*/ 	.word	0x00000070


	//   ....[1]....
        /*0060*/ 	.word	0x00000120


	//----- nvinfo : EIATTR_CBANK_PARAM_SIZE
	.align		4
.L_17:
        /*0064*/ 	.byte	0x03, 0x19
        /*0066*/ 	.short	0x0020


	//----- nvinfo : EIATTR_PARAM_CBANK
	.align		4
        /*0068*/ 	.byte	0x04, 0x0a
        /*006a*/ 	.short	(.L_19 - .L_18)
	.align		4
.L_18:
        /*006c*/ 	.word	index@(.nv.constant0._Z9GPU_SAXPYiPffS_)
        /*0070*/ 	.short	0x0380
        /*0072*/ 	.short	0x0020


	//----- nvinfo : EIATTR_SW_WAR
	.align		4
.L_19:
        /*0074*/ 	.byte	0x04, 0x36
        /*0076*/ 	.short	(.L_21 - .L_20)
.L_20:
        /*0078*/ 	.word	0x00000008
.L_21:


//--------------------- .nv.callgraph             --------------------------
	.section	.nv.callgraph,"",@"SHT_CUDA_CALLGRAPH"
	.align	4
	.sectionentsize	8
	.align		4
        /*0000*/ 	.word	0x00000000
	.align		4
        /*0004*/ 	.word	0xffffffff
	.align		4
        /*0008*/ 	.word	0x00000000
	.align		4
        /*000c*/ 	.word	0xfffffffe
	.align		4
        /*0010*/ 	.word	0x00000000
	.align		4
        /*0014*/ 	.word	0xfffffffd
	.align		4
        /*0018*/ 	.word	0x00000000
	.align		4
        /*001c*/ 	.word	0xfffffffc


//--------------------- .text._Z9GPU_SAXPYiPffS_  --------------------------
	.section	.text._Z9GPU_SAXPYiPffS_,"ax",@progbits
	.align	128
        .global         _Z9GPU_SAXPYiPffS_
        .type           _Z9GPU_SAXPYiPffS_,@function
        .size           _Z9GPU_SAXPYiPffS_,(.L_x_1 - _Z9GPU_SAXPYiPffS_)
        .other          _Z9GPU_SAXPYiPffS_,@"STO_CUDA_ENTRY STV_DEFAULT"
_Z9GPU_SAXPYiPffS_:
.text._Z9GPU_SAXPYiPffS_:
[----:B------:R-:W-:Y:S01]  /*0000*/  LDC R1, c[0x0][0x37c] ;  /* 0x0000df00ff017b82 */ /* 0x000fe20000000800 */
[----:B------:R-:W0:Y:S07]  /*0010*/  S2R R0, SR_TID.X ;  /* 0x0000000000007919 */ /* 0x000e2e0000002100 */
[----:B------:R-:W0:Y:S01]  /*0020*/  S2UR UR4, SR_CTAID.X ;  /* 0x00000000000479c3 */ /* 0x000e220000002500 */
[----:B------:R-:W1:Y:S07]  /*0030*/  LDCU UR5, c[0x0][0x380] ;  /* 0x00007000ff0577ac */ /* 0x000e6e0008000800 */
[----:B------:R-:W0:Y:S02]  /*0040*/  LDC R7, c[0x0][0x360] ;  /* 0x0000d800ff077b82 */ /* 0x000e240000000800 */
[----:B0-----:R-:W-:-:S05]  /*0050*/  IMAD R7, R7, UR4, R0 ;  /* 0x0000000407077c24 */ /* 0x001fca000f8e0200 */
[----:B-1----:R-:W-:-:S13]  /*0060*/  ISETP.GE.AND P0, PT, R7, UR5, PT ;  /* 0x0000000507007c0c */ /* 0x002fda000bf06270 */
[----:B------:R-:W-:Y:S05]  /*0070*/  @P0 EXIT ;  /* 0x000000000000094d */ /* 0x000fea0003800000 */
[----:B------:R-:W0:Y:S01]  /*0080*/  LDC.64 R2, c[0x0][0x388] ;  /* 0x0000e200ff027b82 */ /* 0x000e220000000a00 */
[----:B------:R-:W1:Y:S01]  /*0090*/  LDCU.64 UR4, c[0x0][0x358] ;  /* 0x00006b00ff0477ac */ /* 0x000e620008000a00 */
[----:B------:R-:W2:Y:S06]  /*00a0*/  LDCU UR6, c[0x0][0x390] ;  /* 0x00007200ff0677ac */ /* 0x000eac0008000800 */
[----:B------:R-:W3:Y:S01]  /*00b0*/  LDC.64 R4, c[0x0][0x398] ;  /* 0x0000e600ff047b82 */ /* 0x000ee20000000a00 */
[----:B0-----:R-:W-:-:S06]  /*00c0*/  IMAD.WIDE R2, R7, 0x4, R2 ;  /* 0x0000000407027825 */ /* 0x001fcc00078e0202 */
[----:B-1----:R-:W2:Y:S01]  /*00d0*/  LDG.E R2, desc[UR4][R2.64] ;  /* 0x0000000402027981 */ /* 0x002ea2000c1e1900 */
[----:B---3--:R-:W-:-:S05]  /*00e0*/  IMAD.WIDE R4, R7, 0x4, R4 ;  /* 0x0000000407047825 */ /* 0x008fca00078e0204 */
[----:B------:R-:W2:Y:S02]  /*00f0*/  LDG.E R7, desc[UR4][R4.64] ;  /* 0x0000000404077981 */ /* 0x000ea4000c1e1900 */
[----:B--2---:R-:W-:-:S05]  /*0100*/  FFMA R7, R2, UR6, R7 ;  /* 0x0000000602077c23 */ /* 0x004fca0008000007 */
[----:B------:R-:W-:Y:S01]  /*0110*/  STG.E desc[UR4][R4.64], R7 ;  /* 0x0000000704007986 */ /* 0x000fe2000c101904 */
[----:B------:R-:W-:Y:S05]  /*0120*/  EXIT ;  /* 0x000000000000794d */ /* 0x000fea0003800000 */
.L_x_0:
[----:B------:R-:W-:-:S00]  /*0130*/  BRA `(.L_x_0) ;  /* 0xfffffffc00fc7947 */ /* 0x000fc0000383ffff */
[----:B------:R-:W-:-:S00]  /*0140*/  NOP ;  /* 0x0000000000007918 */ /* 0x000fc00000000000 */
        /* <DEDUP_REMOVED lines=11> */
.L_x_1:


//--------------------- .nv.shared.reserved.0     --------------------------
	.section	.nv.shared.reserved.0,"aw",@nobits
	.weak		__nv_reservedSMEM_offset_0_alias
	.size		__nv_reservedSMEM_offset_0_alias, 0, 64
	.other		__nv_reservedSMEM_offset_0_alias,@"STO_CUDA_RESERVED_SHARED STV_DEFAULT"
__nv_reservedSMEM_offset_0_alias:
	.zero		0
	.zero		64


//--------------------- .nv.constant0._Z9GPU_SAXPYiPffS_ --------------------------
	.section	.nv.constant0._Z9GPU_SAXPYiPffS_,"a",@progbits
	.sectionflags	@""
	.align	4
.nv.constant0._Z9GPU_SAXPYiPffS_:
	.zero		928


//--------------------- SYMBOLS --------------------------

	.type		.nv.reservedSmem.offset0,@object
	.size		.nv.reservedSmem.offset0,0x4
